	.headerflags	@"EF_CUDA_TEXMODE_UNIFIED EF_CUDA_64BIT_ADDRESS EF_CUDA_ACCELERATORS EF_CUDA_SM90 EF_CUDA_VIRTUAL_SM(EF_CUDA_SM90)"
	.elftype	@"ET_EXEC"


//--------------------- .nv.info                  --------------------------
	.section	.nv.info,"",@"SHT_CUDA_INFO"
	.align	4


	//----- nvinfo : EIATTR_REGCOUNT
	.align		4
        /*0000*/ 	.byte	0x04, 0x2f
        /*0002*/ 	.short	(.L_3 - .L_2)
	.align		4
.L_2:
        /*0004*/ 	.word	index@(triton_poi_fused__native_batch_norm_legit_no_training_convolution_relu_23)
        /*0008*/ 	.word	0x00000020


	//----- nvinfo : EIATTR_MIN_STACK_SIZE
	.align		4
.L_3:
        /*000c*/ 	.byte	0x04, 0x12
        /*000e*/ 	.short	(.L_5 - .L_4)
	.align		4
.L_4:
        /*0010*/ 	.word	index@(triton_poi_fused__native_batch_norm_legit_no_training_convolution_relu_23)
        /*0014*/ 	.word	0x00000000


	//----- nvinfo : EIATTR_FRAME_SIZE
	.align		4
.L_5:
        /*0018*/ 	.byte	0x04, 0x11
        /*001a*/ 	.short	(.L_7 - .L_6)
	.align		4
.L_6:
        /*001c*/ 	.word	index@(triton_poi_fused__native_batch_norm_legit_no_training_convolution_relu_23)
        /*0020*/ 	.word	0x00000000


	//----- nvinfo : EIATTR_MIN_STACK_SIZE
	.align		4
.L_7:
        /*0024*/ 	.byte	0x04, 0x12
        /*0026*/ 	.short	(.L_9 - .L_8)
	.align		4
.L_8:
        /*0028*/ 	.word	index@(triton_poi_fused__native_batch_norm_legit_no_training_convolution_relu_23)
        /*002c*/ 	.word	0x00000000
.L_9:


//--------------------- .nv.info.triton_poi_fused__native_batch_norm_legit_no_training_convolution_relu_23 --------------------------
	.section	.nv.info.triton_poi_fused__native_batch_norm_legit_no_training_convolution_relu_23,"",@"SHT_CUDA_INFO"
	.sectionflags	@""
	.align	4


	//----- nvinfo : EIATTR_CUDA_API_VERSION
	.align		4
        /*0000*/ 	.byte	0x04, 0x37
        /*0002*/ 	.short	(.L_11 - .L_10)
.L_10:
        /*0004*/ 	.word	0x0000007c


	//----- nvinfo : EIATTR_KPARAM_INFO
	.align		4
.L_11:
        /*0008*/ 	.byte	0x04, 0x17
        /*000a*/ 	.short	(.L_13 - .L_12)
.L_12:
        /*000c*/ 	.word	0x00000000
        /*0010*/ 	.short	0x0007
        /*0012*/ 	.short	0x0038
        /*0014*/ 	.byte	0x00, 0xf0, 0x11, 0x00


	//----- nvinfo : EIATTR_KPARAM_INFO
	.align		4
.L_13:
        /*0018*/ 	.byte	0x04, 0x17
        /*001a*/ 	.short	(.L_15 - .L_14)
.L_14:
        /*001c*/ 	.word	0x00000000
        /*0020*/ 	.short	0x0006
        /*0022*/ 	.short	0x0030
        /*0024*/ 	.byte	0x00, 0xf4, 0x21, 0x00


	//----- nvinfo : EIATTR_KPARAM_INFO
	.align		4
.L_15:
        /*0028*/ 	.byte	0x04, 0x17
        /*002a*/ 	.short	(.L_17 - .L_16)
.L_16:
        /*002c*/ 	.word	0x00000000
        /*0030*/ 	.short	0x0005
        /*0032*/ 	.short	0x0028
        /*0034*/ 	.byte	0x00, 0xf4, 0x21, 0x00


	//----- nvinfo : EIATTR_KPARAM_INFO
	.align		4
.L_17:
        /*0038*/ 	.byte	0x04, 0x17
        /*003a*/ 	.short	(.L_19 - .L_18)
.L_18:
        /*003c*/ 	.word	0x00000000
        /*0040*/ 	.short	0x0004
        /*0042*/ 	.short	0x0020
        /*0044*/ 	.byte	0x00, 0xf4, 0x21, 0x00


	//----- nvinfo : EIATTR_KPARAM_INFO
	.align		4
.L_19:
        /*0048*/ 	.byte	0x04, 0x17
        /*004a*/ 	.short	(.L_21 - .L_20)
.L_20:
        /*004c*/ 	.word	0x00000000
        /*0050*/ 	.short	0x0003
        /*0052*/ 	.short	0x0018
        /*0054*/ 	.byte	0x00, 0xf4, 0x21, 0x00


	//----- nvinfo : EIATTR_KPARAM_INFO
	.align		4
.L_21:
        /*0058*/ 	.byte	0x04, 0x17
        /*005a*/ 	.short	(.L_23 - .L_22)
.L_22:
        /*005c*/ 	.word	0x00000000
        /*0060*/ 	.short	0x0002
        /*0062*/ 	.short	0x0010
        /*0064*/ 	.byte	0x00, 0xf4, 0x21, 0x00


	//----- nvinfo : EIATTR_KPARAM_INFO
	.align		4
.L_23:
        /*0068*/ 	.byte	0x04, 0x17
        /*006a*/ 	.short	(.L_25 - .L_24)
.L_24:
        /*006c*/ 	.word	0x00000000
        /*0070*/ 	.short	0x0001
        /*0072*/ 	.short	0x0008
        /*0074*/ 	.byte	0x00, 0xf4, 0x21, 0x00


	//----- nvinfo : EIATTR_KPARAM_INFO
	.align		4
.L_25:
        /*0078*/ 	.byte	0x04, 0x17
        /*007a*/ 	.short	(.L_27 - .L_26)
.L_26:
        /*007c*/ 	.word	0x00000000
        /*0080*/ 	.short	0x0000
        /*0082*/ 	.short	0x0000
        /*0084*/ 	.byte	0x00, 0xf4, 0x21, 0x00


	//----- nvinfo : EIATTR_SPARSE_MMA_MASK
	.align		4
.L_27:
        /*0088*/ 	.byte	0x03, 0x50
        /*008a*/ 	.short	0x0000


	//----- nvinfo : EIATTR_MAXREG_COUNT
	.align		4
        /*008c*/ 	.byte	0x03, 0x1b
        /*008e*/ 	.short	0x00ff


	//----- nvinfo : EIATTR_EXIT_INSTR_OFFSETS
	.align		4
        /*0090*/ 	.byte	0x04, 0x1c
        /*0092*/ 	.short	(.L_29 - .L_28)


	//   ....[0]....
.L_28:
        /*0094*/ 	.word	0x000007b0


	//----- nvinfo : EIATTR_REQNTID
	.align		4
.L_29:
        /*0098*/ 	.byte	0x04, 0x10
        /*009a*/ 	.short	(.L_31 - .L_30)
.L_30:
        /*009c*/ 	.word	0x00000080
        /*00a0*/ 	.word	0x00000001
        /*00a4*/ 	.word	0x00000001


	//----- nvinfo : EIATTR_CBANK_PARAM_SIZE
	.align		4
.L_31:
        /*00a8*/ 	.byte	0x03, 0x19
        /*00aa*/ 	.short	0x003c


	//----- nvinfo : EIATTR_PARAM_CBANK
	.align		4
        /*00ac*/ 	.byte	0x04, 0x0a
        /*00ae*/ 	.short	(.L_33 - .L_32)
	.align		4
.L_32:
        /*00b0*/ 	.word	index@(.nv.constant0.triton_poi_fused__native_batch_norm_legit_no_training_convolution_relu_23)
        /*00b4*/ 	.short	0x0210
        /*00b6*/ 	.short	0x003c


	//----- nvinfo : EIATTR_SW_WAR
	.align		4
.L_33:
        /*00b8*/ 	.byte	0x04, 0x36
        /*00ba*/ 	.short	(.L_35 - .L_34)
.L_34:
        /*00bc*/ 	.word	0x00000008
.L_35:


//--------------------- .nv.callgraph             --------------------------
	.section	.nv.callgraph,"",@"SHT_CUDA_CALLGRAPH"
	.align	4
	.sectionentsize	8
	.align		4
        /*0000*/ 	.word	0x00000000
	.align		4
        /*0004*/ 	.word	0xffffffff
	.align		4
        /*0008*/ 	.word	0x00000000
	.align		4
        /*000c*/ 	.word	0xfffffffe
	.align		4
        /*0010*/ 	.word	0x00000000
	.align		4
        /*0014*/ 	.word	0xfffffffd
	.align		4
        /*0018*/ 	.word	0x00000000
	.align		4
        /*001c*/ 	.word	0xfffffffc


//--------------------- .nv.constant4             --------------------------
	.section	.nv.constant4,"a",@progbits
	.align	8
	.align		8
.nv.constant4:
        /*0000*/ 	.dword	_$_str
	.align		8
        /*0008*/ 	.dword	_$_str_$_2


//--------------------- .text.triton_poi_fused__native_batch_norm_legit_no_training_convolution_relu_23 --------------------------
	.section	.text.triton_poi_fused__native_batch_norm_legit_no_training_convolution_relu_23,"ax",@progbits
	.align	128
        .global         triton_poi_fused__native_batch_norm_legit_no_training_convolution_relu_23
        .type           triton_poi_fused__native_batch_norm_legit_no_training_convolution_relu_23,@function
        .size           triton_poi_fused__native_batch_norm_legit_no_training_convolution_relu_23,(.L_x_1 - triton_poi_fused__native_batch_norm_legit_no_training_convolution_relu_23)
        .other          triton_poi_fused__native_batch_norm_legit_no_training_convolution_relu_23,@"STO_CUDA_ENTRY STV_DEFAULT"
triton_poi_fused__native_batch_norm_legit_no_training_convolution_relu_23:
.text.triton_poi_fused__native_batch_norm_legit_no_training_convolution_relu_23:
[----:B------:R-:W-:Y:S01]  /*0000*/  LDC R1, c[0x0][0x28] ;  /* 0x00000a00ff017b82 */ /* 0x000fe20000000800 */
[----:B------:R-:W1:Y:S01]  /*0010*/  S2R R0, SR_TID.X ;  /* 0x0000000000007919 */ /* 0x000e620000002100 */
[----:B------:R-:W-:-:S06]  /*0020*/  ULDC.64 UR4, c[0x0][0x208] ;  /* 0x0000820000047ab9 */ /* 0x000fcc0000000a00 */
[----:B------:R-:W2:Y:S01]  /*0030*/  LDC.64 R28, c[0x0][0x218] ;  /* 0x00008600ff1c7b82 */ /* 0x000ea20000000a00 */
[----:B------:R-:W3:Y:S07]  /*0040*/  S2R R5, SR_CTAID.X ;  /* 0x0000000000057919 */ /* 0x000eee0000002500 */
[----:B------:R-:W4:Y:S08]  /*0050*/  LDC.64 R26, c[0x0][0x220] ;  /* 0x00008800ff1a7b82 */ /* 0x000f300000000a00 */
[----:B------:R-:W5:Y:S01]  /*0060*/  LDC.64 R22, c[0x0][0x230] ;  /* 0x00008c00ff167b82 */ /* 0x000f620000000a00 */
[----:B-1----:R-:W-:-:S02]  /*0070*/  SHF.L.U32 R0, R0, 0x2, RZ ;  /* 0x0000000200007819 */ /* 0x002fc400000006ff */
[----:B---3--:R-:W-:Y:S02]  /*0080*/  SHF.R.S32.HI R3, RZ, 0x15, R5 ;  /* 0x00000015ff037819 */ /* 0x008fe40000011405 */
[----:B------:R-:W-:Y:S02]  /*0090*/  LOP3.LUT R0, R0, 0x1fc, RZ, 0xc0, !PT ;  /* 0x000001fc00007812 */ /* 0x000fe400078ec0ff */
[----:B------:R-:W-:Y:S02]  /*00a0*/  SGXT R3, R3, 0x1 ;  /* 0x000000010303781a */ /* 0x000fe40000000200 */
[----:B------:R-:W-:Y:S02]  /*00b0*/  LEA R0, R5, R0, 0xa ;  /* 0x0000000005007211 */ /* 0x000fe400078e50ff */
[----:B------:R-:W1:Y:S02]  /*00c0*/  LDC.64 R4, c[0x0][0x228] ;  /* 0x00008a00ff047b82 */ /* 0x000e640000000a00 */
[----:B------:R-:W-:-:S04]  /*00d0*/  LEA.HI R3, R3, R0, RZ, 0x8 ;  /* 0x0000000003037211 */ /* 0x000fc800078f40ff */
[----:B------:R-:W-:Y:S02]  /*00e0*/  SHF.R.S32.HI R9, RZ, 0x8, R3 ;  /* 0x00000008ff097819 */ /* 0x000fe40000011403 */
[----:B------:R-:W-:Y:S02]  /*00f0*/  IADD3 R3, R3, 0x200, RZ ;  /* 0x0000020003037810 */ /* 0x000fe40007ffe0ff */
[----:B------:R-:W-:Y:S02]  /*0100*/  LEA.HI R2, R9, R9, RZ, 0x8 ;  /* 0x0000000909027211 */ /* 0x000fe400078f40ff */
[----:B------:R-:W-:Y:S02]  /*0110*/  SHF.R.S32.HI R3, RZ, 0x8, R3 ;  /* 0x00000008ff037819 */ /* 0x000fe40000011403 */
[----:B------:R-:W-:Y:S02]  /*0120*/  LOP3.LUT R2, R2, 0xffffff00, RZ, 0xc0, !PT ;  /* 0xffffff0002027812 */ /* 0x000fe400078ec0ff */
[----:B------:R-:W-:-:S02]  /*0130*/  LEA.HI R6, R3, R3, RZ, 0x8 ;  /* 0x0000000303067211 */ /* 0x000fc400078f40ff */
[----:B------:R-:W-:Y:S02]  /*0140*/  IADD3 R9, R9, -R2, RZ ;  /* 0x8000000209097210 */ /* 0x000fe40007ffe0ff */
[----:B------:R-:W-:-:S04]  /*0150*/  LOP3.LUT R6, R6, 0xffffff00, RZ, 0xc0, !PT ;  /* 0xffffff0006067812 */ /* 0x000fc800078ec0ff */
[----:B------:R-:W-:Y:S01]  /*0160*/  IADD3 R3, R3, -R6, RZ ;  /* 0x8000000603037210 */ /* 0x000fe20007ffe0ff */
[--C-:B-1----:R-:W-:Y:S01]  /*0170*/  IMAD.WIDE R12, R9, 0x4, R4.reuse ;  /* 0x00000004090c7825 */ /* 0x102fe200078e0204 */
[----:B------:R-:W1:Y:S03]  /*0180*/  LDC.64 R6, c[0x0][0x210] ;  /* 0x00008400ff067b82 */ /* 0x000e660000000a00 */
[----:B------:R-:W-:Y:S01]  /*0190*/  IMAD.WIDE R24, R3, 0x4, R4 ;  /* 0x0000000403187825 */ /* 0x000fe200078e0204 */
[----:B------:R-:W3:Y:S04]  /*01a0*/  LDG.E.EL R21, desc[UR4][R12.64] ;  /* 0x000000040c157981 */ /* 0x000ee8000c2e1900 */
[----:B------:R-:W5:Y:S01]  /*01b0*/  LDC.64 R4, c[0x0][0x238] ;  /* 0x00008e00ff047b82 */ /* 0x000f620000000a00 */
[----:B------:R-:W3:Y:S01]  /*01c0*/  LDG.E.EL R24, desc[UR4][R24.64] ;  /* 0x0000000418187981 */ /* 0x000ee2000c2e1900 */
[----:B--2---:R-:W-:-:S05]  /*01d0*/  IMAD.WIDE R10, R9, 0x4, R28 ;  /* 0x00000004090a7825 */ /* 0x004fca00078e021c */
[----:B------:R4:W2:Y:S01]  /*01e0*/  LDG.E.EL R19, desc[UR4][R10.64] ;  /* 0x000000040a137981 */ /* 0x0008a2000c2e1900 */
[----:B-1----:R-:W-:-:S04]  /*01f0*/  IMAD.WIDE R6, R0, 0x4, R6 ;  /* 0x0000000400067825 */ /* 0x002fc800078e0206 */
[C---:B----4-:R-:W-:Y:S01]  /*0200*/  IMAD.WIDE R10, R9.reuse, 0x4, R26 ;  /* 0x00000004090a7825 */ /* 0x050fe200078e021a */
[----:B------:R-:W2:Y:S04]  /*0210*/  LDG.E.128 R12, desc[UR4][R6.64] ;  /* 0x00000004060c7981 */ /* 0x000ea8000c1e1d00 */
[----:B------:R-:W4:Y:S01]  /*0220*/  LDG.E.EL R18, desc[UR4][R10.64] ;  /* 0x000000040a127981 */ /* 0x000f22000c2e1900 */
[----:B-----5:R-:W-:-:S04]  /*0230*/  IMAD.WIDE R16, R9, 0x4, R22 ;  /* 0x0000000409107825 */ /* 0x020fc800078e0216 */
[----:B0-----:R-:W-:Y:S02]  /*0240*/  IMAD.WIDE R8, R9, 0x4, R4 ;  /* 0x0000000409087825 */ /* 0x001fe400078e0204 */
[----:B------:R-:W5:Y:S02]  /*0250*/  LDG.E.EL R17, desc[UR4][R16.64] ;  /* 0x0000000410117981 */ /* 0x000f64000c2e1900 */
[C---:B------:R-:W-:Y:S02]  /*0260*/  IMAD.WIDE R28, R3.reuse, 0x4, R28 ;  /* 0x00000004031c7825 */ /* 0x040fe400078e021c */
[----:B------:R-:W5:Y:S02]  /*0270*/  LDG.E.EL R20, desc[UR4][R8.64] ;  /* 0x0000000408147981 */ /* 0x000f64000c2e1900 */
[C---:B------:R-:W-:Y:S02]  /*0280*/  IMAD.WIDE R26, R3.reuse, 0x4, R26 ;  /* 0x00000004031a7825 */ /* 0x040fe400078e021a */
[----:B------:R0:W5:Y:S04]  /*0290*/  LDG.E.EL R16, desc[UR4][R28.64] ;  /* 0x000000041c107981 */ /* 0x000168000c2e1900 */
[----:B------:R-:W5:Y:S01]  /*02a0*/  LDG.E.128 R8, desc[UR4][R6.64+0x800] ;  /* 0x0008000406087981 */ /* 0x000f62000c1e1d00 */
[----:B------:R-:W-:-:S03]  /*02b0*/  IMAD.WIDE R4, R3, 0x4, R4 ;  /* 0x0000000403047825 */ /* 0x000fc600078e0204 */
[----:B------:R-:W5:Y:S01]  /*02c0*/  LDG.E.EL R2, desc[UR4][R26.64] ;  /* 0x000000041a027981 */ /* 0x000f62000c2e1900 */
[----:B------:R-:W-:-:S03]  /*02d0*/  IMAD.WIDE R22, R3, 0x4, R22 ;  /* 0x0000000403167825 */ /* 0x000fc600078e0216 */
[----:B------:R-:W5:Y:S04]  /*02e0*/  LDG.E.EL R4, desc[UR4][R4.64] ;  /* 0x0000000404047981 */ /* 0x000f68000c2e1900 */
[----:B------:R1:W5:Y:S01]  /*02f0*/  LDG.E.EL R3, desc[UR4][R22.64] ;  /* 0x0000000416037981 */ /* 0x000362000c2e1900 */
[----:B---3--:R-:W-:Y:S01]  /*0300*/  FADD R21, R21, 9.9999997473787516356e-06 ;  /* 0x3727c5ac15157421 */ /* 0x008fe20000000000 */
[----:B------:R-:W-:-:S03]  /*0310*/  FADD R24, R24, 9.9999997473787516356e-06 ;  /* 0x3727c5ac18187421 */ /* 0x000fc60000000000 */
[----:B------:R-:W3:Y:S08]  /*0320*/  MUFU.SQRT R25, R21 ;  /* 0x0000001500197308 */ /* 0x000ef00000002000 */
[----:B0-----:R-:W0:Y:S01]  /*0330*/  MUFU.SQRT R28, R24 ;  /* 0x00000018001c7308 */ /* 0x001e220000002000 */
[C---:B---3--:R-:W-:Y:S02]  /*0340*/  FSETP.GT.AND P0, PT, R25.reuse, 8.50705917302346158658e+37, PT ;  /* 0x7e8000001900780b */ /* 0x048fe40003f04000 */
[----:B------:R-:W-:-:S02]  /*0350*/  FSETP.GEU.AND P2, PT, R25, 1.175494350822287508e-38, PT ;  /* 0x008000001900780b */ /* 0x000fc40003f4e000 */
[C---:B0-----:R-:W-:Y:S02]  /*0360*/  FSETP.GT.AND P1, PT, R28.reuse, 8.50705917302346158658e+37, PT ;  /* 0x7e8000001c00780b */ /* 0x041fe40003f24000 */
[----:B------:R-:W-:-:S07]  /*0370*/  FSETP.GEU.AND P3, PT, R28, 1.175494350822287508e-38, PT ;  /* 0x008000001c00780b */ /* 0x000fce0003f6e000 */
[----:B------:R-:W-:Y:S01]  /*0380*/  @P0 FMUL R25, R25, 0.25 ;  /* 0x3e80000019190820 */ /* 0x000fe20000400000 */
[----:B------:R-:W-:-:S03]  /*0390*/  HFMA2.MMA R24, -RZ, RZ, 1.625, 0 ;  /* 0x3e800000ff187435 */ /* 0x000fc600000001ff */
[----:B------:R-:W-:Y:S01]  /*03a0*/  @!P2 FMUL R25, R25, 16777216 ;  /* 0x4b8000001919a820 */ /* 0x000fe20000400000 */
[----:B------:R-:W-:-:S04]  /*03b0*/  @P1 FMUL R28, R28, 0.25 ;  /* 0x3e8000001c1c1820 */ /* 0x000fc80000400000 */
[----:B------:R-:W-:Y:S01]  /*03c0*/  @!P3 FMUL R28, R28, 16777216 ;  /* 0x4b8000001c1cb820 */ /* 0x000fe20000400000 */
[----:B------:R-:W0:Y:S01]  /*03d0*/  MUFU.RCP R25, R25 ;  /* 0x0000001900197308 */ /* 0x000e220000001000 */
[----:B-1----:R-:W-:-:S07]  /*03e0*/  FSEL R22, R24, 1, P0 ;  /* 0x3f80000018167808 */ /* 0x002fce0000000000 */
[----:B------:R1:W3:Y:S01]  /*03f0*/  MUFU.RCP R5, R28 ;  /* 0x0000001c00057308 */ /* 0x0002e20000001000 */
[----:B------:R-:W-:Y:S01]  /*0400*/  FSEL R24, R24, 1, P1 ;  /* 0x3f80000018187808 */ /* 0x000fe20000800000 */
[----:B------:R-:W-:Y:S01]  /*0410*/  @!P2 FMUL R22, R22, 16777216 ;  /* 0x4b8000001616a820 */ /* 0x000fe20000400000 */
[--C-:B--2---:R-:W-:Y:S01]  /*0420*/  FADD R13, R13, R19.reuse ;  /* 0x000000130d0d7221 */ /* 0x104fe20000000000 */
[--C-:B------:R-:W-:Y:S01]  /*0430*/  FADD R12, R12, R19.reuse ;  /* 0x000000130c0c7221 */ /* 0x100fe20000000000 */
[--C-:B------:R-:W-:Y:S01]  /*0440*/  FADD R14, R14, R19.reuse ;  /* 0x000000130e0e7221 */ /* 0x100fe20000000000 */
[----:B------:R-:W-:Y:S01]  /*0450*/  @!P3 FMUL R24, R24, 16777216 ;  /* 0x4b8000001818b820 */ /* 0x000fe20000400000 */
[----:B------:R-:W-:Y:S01]  /*0460*/  FADD R15, R15, R19 ;  /* 0x000000130f0f7221 */ /* 0x000fe20000000000 */
[----:B0-----:R-:W-:Y:S01]  /*0470*/  FMUL R21, R25, R22 ;  /* 0x0000001619157220 */ /* 0x001fe20000400000 */
[C---:B----4-:R-:W-:Y:S01]  /*0480*/  FADD R22, -R18.reuse, R12 ;  /* 0x0000000c12167221 */ /* 0x050fe20000000100 */
[C---:B------:R-:W-:Y:S01]  /*0490*/  FADD R26, -R18.reuse, R14 ;  /* 0x0000000e121a7221 */ /* 0x040fe20000000100 */
[C---:B-1----:R-:W-:Y:S01]  /*04a0*/  FADD R28, -R18.reuse, R15 ;  /* 0x0000000f121c7221 */ /* 0x042fe20000000100 */
[----:B---3--:R-:W-:Y:S01]  /*04b0*/  FMUL R5, R5, R24 ;  /* 0x0000001805057220 */ /* 0x008fe20000400000 */
[----:B------:R-:W-:-:S02]  /*04c0*/  FADD R24, -R18, R13 ;  /* 0x0000000d12187221 */ /* 0x000fc40000000100 */
[----:B------:R-:W0:Y:S01]  /*04d0*/  LDC.64 R18, c[0x0][0x240] ;  /* 0x00009000ff127b82 */ /* 0x000e220000000a00 */
[C---:B------:R-:W-:Y:S01]  /*04e0*/  FMUL R27, R21.reuse, R22 ;  /* 0x00000016151b7220 */ /* 0x040fe20000400000 */
[C---:B------:R-:W-:Y:S01]  /*04f0*/  FMUL R24, R21.reuse, R24 ;  /* 0x0000001815187220 */ /* 0x040fe20000400000 */
[C---:B------:R-:W-:Y:S01]  /*0500*/  FMUL R23, R21.reuse, R26 ;  /* 0x0000001a15177220 */ /* 0x040fe20000400000 */
[----:B------:R-:W-:Y:S01]  /*0510*/  FMUL R25, R21, R28 ;  /* 0x0000001c15197220 */ /* 0x000fe20000400000 */
[--C-:B-----5:R-:W-:Y:S01]  /*0520*/  FADD R9, R9, R16.reuse ;  /* 0x0000001009097221 */ /* 0x120fe20000000000 */
[--C-:B------:R-:W-:Y:S01]  /*0530*/  FADD R8, R8, R16.reuse ;  /* 0x0000001008087221 */ /* 0x100fe20000000000 */
[--C-:B------:R-:W-:Y:S01]  /*0540*/  FADD R10, R10, R16.reuse ;  /* 0x000000100a0a7221 */ /* 0x100fe20000000000 */
[----:B------:R-:W-:Y:S01]  /*0550*/  FADD R11, R11, R16 ;  /* 0x000000100b0b7221 */ /* 0x000fe20000000000 */
[C-C-:B------:R-:W-:Y:S01]  /*0560*/  FFMA R22, R17.reuse, R24, R20.reuse ;  /* 0x0000001811167223 */ /* 0x140fe20000000014 */
[C-C-:B------:R-:W-:Y:S01]  /*0570*/  FFMA R21, R17.reuse, R27, R20.reuse ;  /* 0x0000001b11157223 */ /* 0x140fe20000000014 */
[C-C-:B------:R-:W-:Y:S01]  /*0580*/  FFMA R23, R17.reuse, R23, R20.reuse ;  /* 0x0000001711177223 */ /* 0x140fe20000000014 */
[----:B------:R-:W-:Y:S01]  /*0590*/  FFMA R17, R17, R25, R20 ;  /* 0x0000001911117223 */ /* 0x000fe20000000014 */
[C---:B------:R-:W-:Y:S01]  /*05a0*/  FADD R20, -R2.reuse, R9 ;  /* 0x0000000902147221 */ /* 0x040fe20000000100 */
[C---:B------:R-:W-:Y:S01]  /*05b0*/  FADD R16, -R2.reuse, R8 ;  /* 0x0000000802107221 */ /* 0x040fe20000000100 */
[C---:B------:R-:W-:Y:S01]  /*05c0*/  FADD R24, -R2.reuse, R10 ;  /* 0x0000000a02187221 */ /* 0x040fe20000000100 */
[----:B------:R-:W-:Y:S01]  /*05d0*/  FADD R2, -R2, R11 ;  /* 0x0000000b02027221 */ /* 0x000fe20000000100 */
[C---:B------:R-:W-:Y:S01]  /*05e0*/  FMUL R20, R5.reuse, R20 ;  /* 0x0000001405147220 */ /* 0x040fe20000400000 */
[C---:B------:R-:W-:Y:S01]  /*05f0*/  FMUL R29, R5.reuse, R16 ;  /* 0x00000010051d7220 */ /* 0x040fe20000400000 */
[C---:B------:R-:W-:Y:S01]  /*0600*/  FMUL R27, R5.reuse, R24 ;  /* 0x00000018051b7220 */ /* 0x040fe20000400000 */
[----:B------:R-:W-:Y:S01]  /*0610*/  FMUL R25, R5, R2 ;  /* 0x0000000205197220 */ /* 0x000fe20000400000 */
[C-C-:B------:R-:W-:Y:S01]  /*0620*/  FFMA R5, R3.reuse, R20, R4.reuse ;  /* 0x0000001403057223 */ /* 0x140fe20000000004 */
[C-C-:B------:R-:W-:Y:S01]  /*0630*/  FFMA R20, R3.reuse, R29, R4.reuse ;  /* 0x0000001d03147223 */ /* 0x140fe20000000004 */
[C-C-:B------:R-:W-:Y:S01]  /*0640*/  FFMA R24, R3.reuse, R27, R4.reuse ;  /* 0x0000001b03187223 */ /* 0x140fe20000000004 */
[----:B------:R-:W-:Y:S01]  /*0650*/  FFMA R25, R3, R25, R4 ;  /* 0x0000001903197223 */ /* 0x000fe20000000004 */
[----:B------:R-:W-:Y:S01]  /*0660*/  FSETP.GEU.AND P6, PT, R17, RZ, PT ;  /* 0x000000ff1100720b */ /* 0x000fe20003fce000 */
[----:B0-----:R-:W-:Y:S01]  /*0670*/  IMAD.WIDE R2, R0, 0x4, R18 ;  /* 0x0000000400027825 */ /* 0x001fe200078e0212 */
[----:B------:R-:W-:-:S02]  /*0680*/  FSETP.GEU.AND P0, PT, R23, RZ, PT ;  /* 0x000000ff1700720b */ /* 0x000fc40003f0e000 */
[----:B------:R-:W-:Y:S02]  /*0690*/  FSETP.GEU.AND P1, PT, R22, RZ, PT ;  /* 0x000000ff1600720b */ /* 0x000fe40003f2e000 */
[----:B------:R-:W-:Y:S02]  /*06a0*/  FSETP.GEU.AND P2, PT, R21, RZ, PT ;  /* 0x000000ff1500720b */ /* 0x000fe40003f4e000 */
[----:B------:R-:W-:Y:S02]  /*06b0*/  SEL R19, R17, RZ, P6 ;  /* 0x000000ff11137207 */ /* 0x000fe40003000000 */
[----:B------:R-:W-:Y:S02]  /*06c0*/  FSETP.GEU.AND P3, PT, R25, RZ, PT ;  /* 0x000000ff1900720b */ /* 0x000fe40003f6e000 */
[----:B------:R-:W-:Y:S02]  /*06d0*/  FSETP.GEU.AND P4, PT, R24, RZ, PT ;  /* 0x000000ff1800720b */ /* 0x000fe40003f8e000 */
[----:B------:R-:W-:-:S02]  /*06e0*/  FSETP.GEU.AND P5, PT, R5, RZ, PT ;  /* 0x000000ff0500720b */ /* 0x000fc40003fae000 */
[----:B------:R-:W-:Y:S02]  /*06f0*/  FSETP.GEU.AND P6, PT, R20, RZ, PT ;  /* 0x000000ff1400720b */ /* 0x000fe40003fce000 */
[----:B------:R-:W-:Y:S02]  /*0700*/  SEL R18, R23, RZ, P0 ;  /* 0x000000ff17127207 */ /* 0x000fe40000000000 */
[----:B------:R-:W-:Y:S02]  /*0710*/  SEL R17, R22, RZ, P1 ;  /* 0x000000ff16117207 */ /* 0x000fe40000800000 */
[----:B------:R-:W-:Y:S02]  /*0720*/  SEL R16, R21, RZ, P2 ;  /* 0x000000ff15107207 */ /* 0x000fe40001000000 */
[----:B------:R-:W-:Y:S02]  /*0730*/  SEL R23, R25, RZ, P3 ;  /* 0x000000ff19177207 */ /* 0x000fe40001800000 */
[----:B------:R-:W-:-:S02]  /*0740*/  SEL R22, R24, RZ, P4 ;  /* 0x000000ff18167207 */ /* 0x000fc40002000000 */
[----:B------:R-:W-:Y:S02]  /*0750*/  SEL R21, R5, RZ, P5 ;  /* 0x000000ff05157207 */ /* 0x000fe40002800000 */
[----:B------:R-:W-:Y:S01]  /*0760*/  SEL R20, R20, RZ, P6 ;  /* 0x000000ff14147207 */ /* 0x000fe20003000000 */
[----:B------:R-:W-:Y:S04]  /*0770*/  STG.E.128 desc[UR4][R6.64], R12 ;  /* 0x0000000c06007986 */ /* 0x000fe8000c101d04 */
[----:B------:R-:W-:Y:S04]  /*0780*/  STG.E.128 desc[UR4][R6.64+0x800], R8 ;  /* 0x0008000806007986 */ /* 0x000fe8000c101d04 */
[----:B------:R-:W-:Y:S04]  /*0790*/  STG.E.128 desc[UR4][R2.64], R16 ;  /* 0x0000001002007986 */ /* 0x000fe8000c101d04 */
[----:B------:R-:W-:Y:S01]  /*07a0*/  STG.E.128 desc[UR4][R2.64+0x800], R20 ;  /* 0x0008001402007986 */ /* 0x000fe2000c101d04 */
[----:B------:R-:W-:Y:S05]  /*07b0*/  EXIT ;  /* 0x000000000000794d */ /* 0x000fea0003800000 */
.L_x_0:
[----:B------:R-:W-:-:S00]  /*07c0*/  BRA `(.L_x_0) ;  /* 0xfffffffc00fc7947 */ /* 0x000fc0000383ffff */
[----:B------:R-:W-:-:S00]  /*07d0*/  NOP ;  /* 0x0000000000007918 */ /* 0x000fc00000000000 */
        /* <DEDUP_REMOVED lines=10> */
.L_x_1:


//--------------------- .nv.global.init           --------------------------
	.section	.nv.global.init,"aw",@progbits
.nv.global.init:
	.type		_$_str,@object
	.size		_$_str,(_$_str_$_2 - _$_str)
_$_str:
        /*0000*/ 	.byte	0x5f, 0x5f, 0x43, 0x55, 0x44, 0x41, 0x5f, 0x46, 0x54, 0x5a, 0x00
	.type		_$_str_$_2,@object
	.size		_$_str_$_2,(.L_1 - _$_str_$_2)
_$_str_$_2:
        /*000b*/ 	.byte	0x5f, 0x5f, 0x43, 0x55, 0x44, 0x41, 0x5f, 0x50, 0x52, 0x45, 0x43, 0x5f, 0x53, 0x51, 0x52, 0x54
        /*001b*/ 	.byte	0x00
.L_1:


//--------------------- .nv.constant0.triton_poi_fused__native_batch_norm_legit_no_training_convolution_relu_23 --------------------------
	.section	.nv.constant0.triton_poi_fused__native_batch_norm_legit_no_training_convolution_relu_23,"a",@progbits
	.sectionflags	@""
	.align	4
.nv.constant0.triton_poi_fused__native_batch_norm_legit_no_training_convolution_relu_23:
	.zero		588
